//
// Generated by NVIDIA NVVM Compiler
//
// Compiler Build ID: CL-36424714
// Cuda compilation tools, release 13.0, V13.0.88
// Based on NVVM 20.0.0
//

.version 9.0
.target sm_100
.address_size 64

	// .globl	_Z15gpu_matrix_multPfS_S_iii

.visible .entry _Z15gpu_matrix_multPfS_S_iii(
	.param .u64 .ptr .align 1 _Z15gpu_matrix_multPfS_S_iii_param_0,
	.param .u64 .ptr .align 1 _Z15gpu_matrix_multPfS_S_iii_param_1,
	.param .u64 .ptr .align 1 _Z15gpu_matrix_multPfS_S_iii_param_2,
	.param .u32 _Z15gpu_matrix_multPfS_S_iii_param_3,
	.param .u32 _Z15gpu_matrix_multPfS_S_iii_param_4,
	.param .u32 _Z15gpu_matrix_multPfS_S_iii_param_5
)
{
	.reg .pred 	%p<13>;
	.reg .b32 	%r<78>;
	.reg .b32 	%f<65>;
	.reg .b64 	%rd<53>;

	ld.param.u64 	%rd7, [_Z15gpu_matrix_multPfS_S_iii_param_0];
	ld.param.u64 	%rd8, [_Z15gpu_matrix_multPfS_S_iii_param_1];
	ld.param.u64 	%rd6, [_Z15gpu_matrix_multPfS_S_iii_param_2];
	ld.param.u32 	%r32, [_Z15gpu_matrix_multPfS_S_iii_param_3];
	ld.param.u32 	%r30, [_Z15gpu_matrix_multPfS_S_iii_param_4];
	ld.param.u32 	%r31, [_Z15gpu_matrix_multPfS_S_iii_param_5];
	cvta.to.global.u64 	%rd1, %rd8;
	cvta.to.global.u64 	%rd2, %rd7;
	mov.u32 	%r34, %ctaid.y;
	mov.u32 	%r35, %ntid.y;
	mov.u32 	%r36, %tid.y;
	mad.lo.s32 	%r37, %r34, %r35, %r36;
	mov.u32 	%r38, %ctaid.x;
	mov.u32 	%r39, %ntid.x;
	mov.u32 	%r40, %tid.x;
	mad.lo.s32 	%r2, %r38, %r39, %r40;
	setp.ge.s32 	%p1, %r2, %r31;
	setp.ge.s32 	%p2, %r37, %r32;
	or.pred  	%p3, %p1, %p2;
	@%p3 bra 	$L__BB0_15;
	setp.lt.s32 	%p4, %r30, 1;
	mov.f32 	%f64, 0f00000000;
	@%p4 bra 	$L__BB0_14;
	mul.lo.s32 	%r3, %r30, %r37;
	and.b32  	%r4, %r30, 7;
	setp.lt.u32 	%p5, %r30, 8;
	mov.b32 	%r72, 0;
	mov.u32 	%r77, %r72;
	@%p5 bra 	$L__BB0_5;
	and.b32  	%r72, %r30, 2147483640;
	neg.s32 	%r66, %r72;
	shl.b32 	%r7, %r31, 3;
	mul.wide.u32 	%rd9, %r3, 4;
	add.s64 	%rd10, %rd9, %rd2;
	add.s64 	%rd52, %rd10, 16;
	mov.b32 	%r77, 0;
	mul.wide.s32 	%rd13, %r31, 4;
	mov.u32 	%r65, %r2;
$L__BB0_4:
	.pragma "nounroll";
	ld.global.f32 	%f4, [%rd52+-16];
	mul.wide.s32 	%rd11, %r65, 4;
	add.s64 	%rd12, %rd1, %rd11;
	ld.global.f32 	%f5, [%rd12];
	cvt.rn.f32.s32 	%f6, %r77;
	fma.rn.f32 	%f7, %f4, %f5, %f6;
	cvt.rzi.s32.f32 	%r44, %f7;
	ld.global.f32 	%f8, [%rd52+-12];
	add.s64 	%rd14, %rd12, %rd13;
	ld.global.f32 	%f9, [%rd14];
	cvt.rn.f32.s32 	%f10, %r44;
	fma.rn.f32 	%f11, %f8, %f9, %f10;
	cvt.rzi.s32.f32 	%r45, %f11;
	ld.global.f32 	%f12, [%rd52+-8];
	add.s64 	%rd15, %rd14, %rd13;
	ld.global.f32 	%f13, [%rd15];
	cvt.rn.f32.s32 	%f14, %r45;
	fma.rn.f32 	%f15, %f12, %f13, %f14;
	cvt.rzi.s32.f32 	%r46, %f15;
	ld.global.f32 	%f16, [%rd52+-4];
	add.s64 	%rd16, %rd15, %rd13;
	ld.global.f32 	%f17, [%rd16];
	cvt.rn.f32.s32 	%f18, %r46;
	fma.rn.f32 	%f19, %f16, %f17, %f18;
	cvt.rzi.s32.f32 	%r47, %f19;
	ld.global.f32 	%f20, [%rd52];
	add.s64 	%rd17, %rd16, %rd13;
	ld.global.f32 	%f21, [%rd17];
	cvt.rn.f32.s32 	%f22, %r47;
	fma.rn.f32 	%f23, %f20, %f21, %f22;
	cvt.rzi.s32.f32 	%r48, %f23;
	ld.global.f32 	%f24, [%rd52+4];
	add.s64 	%rd18, %rd17, %rd13;
	ld.global.f32 	%f25, [%rd18];
	cvt.rn.f32.s32 	%f26, %r48;
	fma.rn.f32 	%f27, %f24, %f25, %f26;
	cvt.rzi.s32.f32 	%r49, %f27;
	ld.global.f32 	%f28, [%rd52+8];
	add.s64 	%rd19, %rd18, %rd13;
	ld.global.f32 	%f29, [%rd19];
	cvt.rn.f32.s32 	%f30, %r49;
	fma.rn.f32 	%f31, %f28, %f29, %f30;
	cvt.rzi.s32.f32 	%r50, %f31;
	ld.global.f32 	%f32, [%rd52+12];
	add.s64 	%rd20, %rd19, %rd13;
	ld.global.f32 	%f33, [%rd20];
	cvt.rn.f32.s32 	%f34, %r50;
	fma.rn.f32 	%f35, %f32, %f33, %f34;
	cvt.rzi.s32.f32 	%r77, %f35;
	add.s32 	%r66, %r66, 8;
	add.s32 	%r65, %r65, %r7;
	add.s64 	%rd52, %rd52, 32;
	setp.ne.s32 	%p6, %r66, 0;
	@%p6 bra 	$L__BB0_4;
$L__BB0_5:
	setp.eq.s32 	%p7, %r4, 0;
	@%p7 bra 	$L__BB0_13;
	and.b32  	%r17, %r30, 3;
	setp.lt.u32 	%p8, %r4, 4;
	@%p8 bra 	$L__BB0_8;
	add.s32 	%r52, %r72, %r3;
	mul.wide.u32 	%rd21, %r52, 4;
	add.s64 	%rd22, %rd2, %rd21;
	ld.global.f32 	%f36, [%rd22];
	mad.lo.s32 	%r53, %r72, %r31, %r2;
	mul.wide.s32 	%rd23, %r53, 4;
	add.s64 	%rd24, %rd1, %rd23;
	ld.global.f32 	%f37, [%rd24];
	cvt.rn.f32.s32 	%f38, %r77;
	fma.rn.f32 	%f39, %f36, %f37, %f38;
	cvt.rzi.s32.f32 	%r54, %f39;
	cvt.u64.u32 	%rd25, %r3;
	cvt.u64.u32 	%rd26, %r72;
	add.s64 	%rd27, %rd26, %rd25;
	shl.b64 	%rd28, %rd27, 2;
	add.s64 	%rd29, %rd2, %rd28;
	ld.global.f32 	%f40, [%rd29+4];
	mul.wide.s32 	%rd30, %r31, 4;
	add.s64 	%rd31, %rd24, %rd30;
	ld.global.f32 	%f41, [%rd31];
	cvt.rn.f32.s32 	%f42, %r54;
	fma.rn.f32 	%f43, %f40, %f41, %f42;
	cvt.rzi.s32.f32 	%r55, %f43;
	ld.global.f32 	%f44, [%rd29+8];
	add.s64 	%rd32, %rd31, %rd30;
	ld.global.f32 	%f45, [%rd32];
	cvt.rn.f32.s32 	%f46, %r55;
	fma.rn.f32 	%f47, %f44, %f45, %f46;
	cvt.rzi.s32.f32 	%r56, %f47;
	ld.global.f32 	%f48, [%rd29+12];
	add.s64 	%rd33, %rd32, %rd30;
	ld.global.f32 	%f49, [%rd33];
	cvt.rn.f32.s32 	%f50, %r56;
	fma.rn.f32 	%f51, %f48, %f49, %f50;
	cvt.rzi.s32.f32 	%r77, %f51;
	add.s32 	%r72, %r72, 4;
$L__BB0_8:
	setp.eq.s32 	%p9, %r17, 0;
	@%p9 bra 	$L__BB0_13;
	setp.eq.s32 	%p10, %r17, 1;
	@%p10 bra 	$L__BB0_11;
	add.s32 	%r58, %r72, %r3;
	mul.wide.u32 	%rd34, %r58, 4;
	add.s64 	%rd35, %rd2, %rd34;
	ld.global.f32 	%f52, [%rd35];
	mad.lo.s32 	%r59, %r72, %r31, %r2;
	mul.wide.s32 	%rd36, %r59, 4;
	add.s64 	%rd37, %rd1, %rd36;
	ld.global.f32 	%f53, [%rd37];
	cvt.rn.f32.s32 	%f54, %r77;
	fma.rn.f32 	%f55, %f52, %f53, %f54;
	cvt.rzi.s32.f32 	%r60, %f55;
	cvt.u64.u32 	%rd38, %r3;
	cvt.u64.u32 	%rd39, %r72;
	add.s64 	%rd40, %rd39, %rd38;
	shl.b64 	%rd41, %rd40, 2;
	add.s64 	%rd42, %rd2, %rd41;
	ld.global.f32 	%f56, [%rd42+4];
	mul.wide.s32 	%rd43, %r31, 4;
	add.s64 	%rd44, %rd37, %rd43;
	ld.global.f32 	%f57, [%rd44];
	cvt.rn.f32.s32 	%f58, %r60;
	fma.rn.f32 	%f59, %f56, %f57, %f58;
	cvt.rzi.s32.f32 	%r77, %f59;
	add.s32 	%r72, %r72, 2;
$L__BB0_11:
	and.b32  	%r61, %r30, 1;
	setp.eq.b32 	%p11, %r61, 1;
	not.pred 	%p12, %p11;
	@%p12 bra 	$L__BB0_13;
	add.s32 	%r62, %r72, %r3;
	mul.wide.u32 	%rd45, %r62, 4;
	add.s64 	%rd46, %rd2, %rd45;
	ld.global.f32 	%f60, [%rd46];
	mad.lo.s32 	%r63, %r72, %r31, %r2;
	mul.wide.s32 	%rd47, %r63, 4;
	add.s64 	%rd48, %rd1, %rd47;
	ld.global.f32 	%f61, [%rd48];
	cvt.rn.f32.s32 	%f62, %r77;
	fma.rn.f32 	%f63, %f60, %f61, %f62;
	cvt.rzi.s32.f32 	%r77, %f63;
$L__BB0_13:
	cvt.rn.f32.s32 	%f64, %r77;
$L__BB0_14:
	mad.lo.s32 	%r64, %r31, %r37, %r2;
	cvta.to.global.u64 	%rd49, %rd6;
	mul.wide.s32 	%rd50, %r64, 4;
	add.s64 	%rd51, %rd49, %rd50;
	st.global.f32 	[%rd51], %f64;
$L__BB0_15:
	ret;

}
	// .globl	_Z20gpu_matrix_transposePfS_jj
.visible .entry _Z20gpu_matrix_transposePfS_jj(
	.param .u64 .ptr .align 1 _Z20gpu_matrix_transposePfS_jj_param_0,
	.param .u64 .ptr .align 1 _Z20gpu_matrix_transposePfS_jj_param_1,
	.param .u32 _Z20gpu_matrix_transposePfS_jj_param_2,
	.param .u32 _Z20gpu_matrix_transposePfS_jj_param_3
)
{
	.reg .pred 	%p<4>;
	.reg .b32 	%r<15>;
	.reg .b32 	%f<2>;
	.reg .b64 	%rd<9>;

	ld.param.u64 	%rd1, [_Z20gpu_matrix_transposePfS_jj_param_0];
	ld.param.u64 	%rd2, [_Z20gpu_matrix_transposePfS_jj_param_1];
	ld.param.u32 	%r5, [_Z20gpu_matrix_transposePfS_jj_param_2];
	ld.param.u32 	%r4, [_Z20gpu_matrix_transposePfS_jj_param_3];
	mov.u32 	%r6, %ctaid.x;
	mov.u32 	%r7, %ntid.x;
	mov.u32 	%r8, %tid.x;
	mad.lo.s32 	%r1, %r6, %r7, %r8;
	mov.u32 	%r9, %ctaid.y;
	mov.u32 	%r10, %ntid.y;
	mov.u32 	%r11, %tid.y;
	mad.lo.s32 	%r12, %r9, %r10, %r11;
	setp.ge.u32 	%p1, %r1, %r4;
	setp.ge.u32 	%p2, %r12, %r5;
	or.pred  	%p3, %p1, %p2;
	@%p3 bra 	$L__BB1_2;
	cvta.to.global.u64 	%rd3, %rd1;
	cvta.to.global.u64 	%rd4, %rd2;
	mad.lo.s32 	%r13, %r4, %r12, %r1;
	mad.lo.s32 	%r14, %r5, %r1, %r12;
	mul.wide.u32 	%rd5, %r13, 4;
	add.s64 	%rd6, %rd3, %rd5;
	ld.global.f32 	%f1, [%rd6];
	mul.wide.u32 	%rd7, %r14, 4;
	add.s64 	%rd8, %rd4, %rd7;
	st.global.f32 	[%rd8], %f1;
$L__BB1_2:
	ret;

}


// ===== COMPILED SASS (sm_100) =====

	.target	sm_100

	.elftype	@"ET_EXEC"


//--------------------- .note.nv.tkinfo           --------------------------
	.section	.note.nv.tkinfo,"",@"SHT_NOTE"
	.sectionflags	@"SHF_NOTE_NV_TKINFO"
	.tkinfo
        /*0018*/ 	.word	0x00000002
        /*0030*/ 	.string	""
        /*0030*/ 	.string	"ptxas"
        /*0030*/ 	.string	"Cuda compilation tools, release 13.0, V13.0.88"
        /*0030*/ 	.string	"Build cuda_13.0.r13.0/compiler.36424714_0"
        /*0030*/ 	.string	"-arch sm_100 -m 64 "



//--------------------- .note.nv.cuinfo           --------------------------
	.section	.note.nv.cuinfo,"",@"SHT_NOTE"
	.sectionflags	@"SHF_NOTE_NV_CUINFO"
        /*0018*/ 	.short	0x0002
        /*001a*/ 	.short	0x0064
        /*001c*/ 	.short	0x0082
	.zero		2


//--------------------- .nv.info                  --------------------------
	.section	.nv.info,"",@"SHT_CUDA_INFO"
	.align	4


	//----- nvinfo : EIATTR_REGCOUNT
	.align		4
        /*0000*/ 	.byte	0x04, 0x2f
        /*0002*/ 	.short	(.L_1 - .L_0)
	.align		4
.L_0:
        /*0004*/ 	.word	index@(_Z15gpu_matrix_multPfS_S_iii)
        /*0008*/ 	.word	0x00000020


	//----- nvinfo : EIATTR_FRAME_SIZE
	.align		4
.L_1:
        /*000c*/ 	.byte	0x04, 0x11
        /*000e*/ 	.short	(.L_3 - .L_2)
	.align		4
.L_2:
        /*0010*/ 	.word	index@(_Z15gpu_matrix_multPfS_S_iii)
        /*0014*/ 	.word	0x00000000


	//----- nvinfo : EIATTR_REGCOUNT
	.align		4
.L_3:
        /*0018*/ 	.byte	0x04, 0x2f
        /*001a*/ 	.short	(.L_5 - .L_4)
	.align		4
.L_4:
        /*001c*/ 	.word	index@(_Z20gpu_matrix_transposePfS_jj)
        /*0020*/ 	.word	0x0000000a


	//----- nvinfo : EIATTR_FRAME_SIZE
	.align		4
.L_5:
        /*0024*/ 	.byte	0x04, 0x11
        /*0026*/ 	.short	(.L_7 - .L_6)
	.align		4
.L_6:
        /*0028*/ 	.word	index@(_Z20gpu_matrix_transposePfS_jj)
        /*002c*/ 	.word	0x00000000


	//----- nvinfo : EIATTR_MIN_STACK_SIZE
	.align		4
.L_7:
        /*0030*/ 	.byte	0x04, 0x12
        /*0032*/ 	.short	(.L_9 - .L_8)
	.align		4
.L_8:
        /*0034*/ 	.word	index@(_Z20gpu_matrix_transposePfS_jj)
        /*0038*/ 	.word	0x00000000


	//----- nvinfo : EIATTR_MIN_STACK_SIZE
	.align		4
.L_9:
        /*003c*/ 	.byte	0x04, 0x12
        /*003e*/ 	.short	(.L_11 - .L_10)
	.align		4
.L_10:
        /*0040*/ 	.word	index@(_Z15gpu_matrix_multPfS_S_iii)
        /*0044*/ 	.word	0x00000000
.L_11:


//--------------------- .nv.compat                --------------------------
	.section	.nv.compat,"",@"SHT_CUDA_COMPAT_INFO"
	.align	4
        /*0000*/ 	.byte	0x02, 0x09, 0x00, 0x00, 0x02, 0x02, 0x01, 0x00, 0x02, 0x05, 0x05, 0x00, 0x03, 0x07, 0x01, 0x01
        /*0010*/ 	.byte	0x02, 0x03, 0x00, 0x00, 0x02, 0x06, 0x01, 0x00, 0x04, 0x0b, 0x08, 0x00, 0x09, 0x00, 0x00, 0x00
        /*0020*/ 	.byte	0x00, 0x00, 0x00, 0x00


//--------------------- .nv.info._Z20gpu_matrix_transposePfS_jj --------------------------
	.section	.nv.info._Z20gpu_matrix_transposePfS_jj,"",@"SHT_CUDA_INFO"
	.sectionflags	@""
	.align	4


	//----- nvinfo : EIATTR_CUDA_API_VERSION
	.align		4
        /*0000*/ 	.byte	0x04, 0x37
        /*0002*/ 	.short	(.L_13 - .L_12)
.L_12:
        /*0004*/ 	.word	0x00000082


	//----- nvinfo : EIATTR_KPARAM_INFO
	.align		4
.L_13:
        /*0008*/ 	.byte	0x04, 0x17
        /*000a*/ 	.short	(.L_15 - .L_14)
.L_14:
        /*000c*/ 	.word	0x00000000
        /*0010*/ 	.short	0x0003
        /*0012*/ 	.short	0x0014
        /*0014*/ 	.byte	0x00, 0xf0, 0x11, 0x00


	//----- nvinfo : EIATTR_KPARAM_INFO
	.align		4
.L_15:
        /*0018*/ 	.byte	0x04, 0x17
        /*001a*/ 	.short	(.L_17 - .L_16)
.L_16:
        /*001c*/ 	.word	0x00000000
        /*0020*/ 	.short	0x0002
        /*0022*/ 	.short	0x0010
        /*0024*/ 	.byte	0x00, 0xf0, 0x11, 0x00


	//----- nvinfo : EIATTR_KPARAM_INFO
	.align		4
.L_17:
        /*0028*/ 	.byte	0x04, 0x17
        /*002a*/ 	.short	(.L_19 - .L_18)
.L_18:
        /*002c*/ 	.word	0x00000000
        /*0030*/ 	.short	0x0001
        /*0032*/ 	.short	0x0008
        /*0034*/ 	.byte	0x00, 0xf5, 0x21, 0x00


	//----- nvinfo : EIATTR_KPARAM_INFO
	.align		4
.L_19:
        /*0038*/ 	.byte	0x04, 0x17
        /*003a*/ 	.short	(.L_21 - .L_20)
.L_20:
        /*003c*/ 	.word	0x00000000
        /*0040*/ 	.short	0x0000
        /*0042*/ 	.short	0x0000
        /*0044*/ 	.byte	0x00, 0xf5, 0x21, 0x00


	//----- nvinfo : EIATTR_SPARSE_MMA_MASK
	.align		4
.L_21:
        /*0048*/ 	.byte	0x03, 0x50
        /*004a*/ 	.short	0x0000


	//----- nvinfo : EIATTR_MAXREG_COUNT
	.align		4
        /*004c*/ 	.byte	0x03, 0x1b
        /*004e*/ 	.short	0x00ff


	//----- nvinfo : EIATTR_MERCURY_ISA_VERSION
	.align		4
        /*0050*/ 	.byte	0x03, 0x5f
        /*0052*/ 	.short	0x0101


	//----- nvinfo : EIATTR_VRC_CTA_INIT_COUNT
	.align		4
        /*0054*/ 	.byte	0x02, 0x4a
	.zero		1
	.zero		1


	//----- nvinfo : EIATTR_EXIT_INSTR_OFFSETS
	.align		4
        /*0058*/ 	.byte	0x04, 0x1c
        /*005a*/ 	.short	(.L_23 - .L_22)


	//   ....[0]....
.L_22:
        /*005c*/ 	.word	0x000000c0


	//   ....[1]....
        /*0060*/ 	.word	0x00000160


	//----- nvinfo : EIATTR_CBANK_PARAM_SIZE
	.align		4
.L_23:
        /*0064*/ 	.byte	0x03, 0x19
        /*0066*/ 	.short	0x0018


	//----- nvinfo : EIATTR_PARAM_CBANK
	.align		4
        /*0068*/ 	.byte	0x04, 0x0a
        /*006a*/ 	.short	(.L_25 - .L_24)
	.align		4
.L_24:
        /*006c*/ 	.word	index@(.nv.constant0._Z20gpu_matrix_transposePfS_jj)
        /*0070*/ 	.short	0x0380
        /*0072*/ 	.short	0x0018


	//----- nvinfo : EIATTR_SW_WAR
	.align		4
.L_25:
        /*0074*/ 	.byte	0x04, 0x36
        /*0076*/ 	.short	(.L_27 - .L_26)
.L_26:
        /*0078*/ 	.word	0x00000008
.L_27:


//--------------------- .nv.info._Z15gpu_matrix_multPfS_S_iii --------------------------
	.section	.nv.info._Z15gpu_matrix_multPfS_S_iii,"",@"SHT_CUDA_INFO"
	.sectionflags	@""
	.align	4


	//----- nvinfo : EIATTR_CUDA_API_VERSION
	.align		4
        /*0000*/ 	.byte	0x04, 0x37
        /*0002*/ 	.short	(.L_29 - .L_28)
.L_28:
        /*0004*/ 	.word	0x00000082


	//----- nvinfo : EIATTR_KPARAM_INFO
	.align		4
.L_29:
        /*0008*/ 	.byte	0x04, 0x17
        /*000a*/ 	.short	(.L_31 - .L_30)
.L_30:
        /*000c*/ 	.word	0x00000000
        /*0010*/ 	.short	0x0005
        /*0012*/ 	.short	0x0020
        /*0014*/ 	.byte	0x00, 0xf0, 0x11, 0x00


	//----- nvinfo : EIATTR_KPARAM_INFO
	.align		4
.L_31:
        /*0018*/ 	.byte	0x04, 0x17
        /*001a*/ 	.short	(.L_33 - .L_32)
.L_32:
        /*001c*/ 	.word	0x00000000
        /*0020*/ 	.short	0x0004
        /*0022*/ 	.short	0x001c
        /*0024*/ 	.byte	0x00, 0xf0, 0x11, 0x00


	//----- nvinfo : EIATTR_KPARAM_INFO
	.align		4
.L_33:
        /*0028*/ 	.byte	0x04, 0x17
        /*002a*/ 	.short	(.L_35 - .L_34)
.L_34:
        /*002c*/ 	.word	0x00000000
        /*0030*/ 	.short	0x0003
        /*0032*/ 	.short	0x0018
        /*0034*/ 	.byte	0x00, 0xf0, 0x11, 0x00


	//----- nvinfo : EIATTR_KPARAM_INFO
	.align		4
.L_35:
        /*0038*/ 	.byte	0x04, 0x17
        /*003a*/ 	.short	(.L_37 - .L_36)
.L_36:
        /*003c*/ 	.word	0x00000000
        /*0040*/ 	.short	0x0002
        /*0042*/ 	.short	0x0010
        /*0044*/ 	.byte	0x00, 0xf5, 0x21, 0x00


	//----- nvinfo : EIATTR_KPARAM_INFO
	.align		4
.L_37:
        /*0048*/ 	.byte	0x04, 0x17
        /*004a*/ 	.short	(.L_39 - .L_38)
.L_38:
        /*004c*/ 	.word	0x00000000
        /*0050*/ 	.short	0x0001
        /*0052*/ 	.short	0x0008
        /*0054*/ 	.byte	0x00, 0xf5, 0x21, 0x00


	//----- nvinfo : EIATTR_KPARAM_INFO
	.align		4
.L_39:
        /*0058*/ 	.byte	0x04, 0x17
        /*005a*/ 	.short	(.L_41 - .L_40)
.L_40:
        /*005c*/ 	.word	0x00000000
        /*0060*/ 	.short	0x0000
        /*0062*/ 	.short	0x0000
        /*0064*/ 	.byte	0x00, 0xf5, 0x21, 0x00


	//----- nvinfo : EIATTR_SPARSE_MMA_MASK
	.align		4
.L_41:
        /*0068*/ 	.byte	0x03, 0x50
        /*006a*/ 	.short	0x0000


	//----- nvinfo : EIATTR_MAXREG_COUNT
	.align		4
        /*006c*/ 	.byte	0x03, 0x1b
        /*006e*/ 	.short	0x00ff


	//----- nvinfo : EIATTR_MERCURY_ISA_VERSION
	.align		4
        /*0070*/ 	.byte	0x03, 0x5f
        /*0072*/ 	.short	0x0101


	//----- nvinfo : EIATTR_VRC_CTA_INIT_COUNT
	.align		4
        /*0074*/ 	.byte	0x02, 0x4a
	.zero		1
	.zero		1


	//----- nvinfo : EIATTR_EXIT_INSTR_OFFSETS
	.align		4
        /*0078*/ 	.byte	0x04, 0x1c
        /*007a*/ 	.short	(.L_43 - .L_42)


	//   ....[0]....
.L_42:
        /*007c*/ 	.word	0x000000d0


	//   ....[1]....
        /*0080*/ 	.word	0x00000ae0


	//----- nvinfo : EIATTR_CBANK_PARAM_SIZE
	.align		4
.L_43:
        /*0084*/ 	.byte	0x03, 0x19
        /*0086*/ 	.short	0x0024


	//----- nvinfo : EIATTR_PARAM_CBANK
	.align		4
        /*0088*/ 	.byte	0x04, 0x0a
        /*008a*/ 	.short	(.L_45 - .L_44)
	.align		4
.L_44:
        /*008c*/ 	.word	index@(.nv.constant0._Z15gpu_matrix_multPfS_S_iii)
        /*0090*/ 	.short	0x0380
        /*0092*/ 	.short	0x0024


	//----- nvinfo : EIATTR_SW_WAR
	.align		4
.L_45:
        /*0094*/ 	.byte	0x04, 0x36
        /*0096*/ 	.short	(.L_47 - .L_46)
.L_46:
        /*0098*/ 	.word	0x00000008
.L_47:


//--------------------- .nv.callgraph             --------------------------
	.section	.nv.callgraph,"",@"SHT_CUDA_CALLGRAPH"
	.align	4
	.sectionentsize	8
	.align		4
        /*0000*/ 	.word	0x00000000
	.align		4
        /*0004*/ 	.word	0xffffffff
	.align		4
        /*0008*/ 	.word	0x00000000
	.align		4
        /*000c*/ 	.word	0xfffffffe
	.align		4
        /*0010*/ 	.word	0x00000000
	.align		4
        /*0014*/ 	.word	0xfffffffd
	.align		4
        /*0018*/ 	.word	0x00000000
	.align		4
        /*001c*/ 	.word	0xfffffffc


//--------------------- .text._Z20gpu_matrix_transposePfS_jj --------------------------
	.section	.text._Z20gpu_matrix_transposePfS_jj,"ax",@progbits
	.align	128
        .global         _Z20gpu_matrix_transposePfS_jj
        .type           _Z20gpu_matrix_transposePfS_jj,@function
        .size           _Z20gpu_matrix_transposePfS_jj,(.L_x_8 - _Z20gpu_matrix_transposePfS_jj)
        .other          _Z20gpu_matrix_transposePfS_jj,@"STO_CUDA_ENTRY STV_DEFAULT"
_Z20gpu_matrix_transposePfS_jj:
.text._Z20gpu_matrix_transposePfS_jj:
[----:B------:R-:W-:Y:S01]  /*0000*/  LDC R1, c[0x0][0x37c] ;  /* 0x0000df00ff017b82 */ /* 0x000fe20000000800 */
[----:B------:R-:W0:Y:S07]  /*0010*/  S2R R2, SR_TID.Y ;  /* 0x0000000000027919 */ /* 0x000e2e0000002200 */
[----:B------:R-:W1:Y:S01]  /*0020*/  LDC R0, c[0x0][0x360] ;  /* 0x0000d800ff007b82 */ /* 0x000e620000000800 */
[----:B------:R-:W2:Y:S01]  /*0030*/  LDCU.64 UR6, c[0x0][0x390] ;  /* 0x00007200ff0677ac */ /* 0x000ea20008000a00 */
[----:B------:R-:W1:Y:S06]  /*0040*/  S2R R3, SR_TID.X ;  /* 0x0000000000037919 */ /* 0x000e6c0000002100 */
[----:B------:R-:W0:Y:S08]  /*0050*/  S2UR UR5, SR_CTAID.Y ;  /* 0x00000000000579c3 */ /* 0x000e300000002600 */
[----:B------:R-:W0:Y:S08]  /*0060*/  LDC R7, c[0x0][0x364] ;  /* 0x0000d900ff077b82 */ /* 0x000e300000000800 */
[----:B------:R-:W1:Y:S01]  /*0070*/  S2UR UR4, SR_CTAID.X ;  /* 0x00000000000479c3 */ /* 0x000e620000002500 */
[----:B0-----:R-:W-:-:S05]  /*0080*/  IMAD R7, R7, UR5, R2 ;  /* 0x0000000507077c24 */ /* 0x001fca000f8e0202 */
[----:B--2---:R-:W-:Y:S01]  /*0090*/  ISETP.GE.U32.AND P0, PT, R7, UR6, PT ;  /* 0x0000000607007c0c */ /* 0x004fe2000bf06070 */
[----:B-1----:R-:W-:-:S05]  /*00a0*/  IMAD R0, R0, UR4, R3 ;  /* 0x0000000400007c24 */ /* 0x002fca000f8e0203 */
[----:B------:R-:W-:-:S13]  /*00b0*/  ISETP.GE.U32.OR P0, PT, R0, UR7, P0 ;  /* 0x0000000700007c0c */ /* 0x000fda0008706470 */
[----:B------:R-:W-:Y:S05]  /*00c0*/  @P0 EXIT ;  /* 0x000000000000094d */ /* 0x000fea0003800000 */
[----:B------:R-:W0:Y:S01]  /*00d0*/  LDC.64 R2, c[0x0][0x380] ;  /* 0x0000e000ff027b82 */ /* 0x000e220000000a00 */
[----:B------:R-:W1:Y:S01]  /*00e0*/  LDCU.64 UR4, c[0x0][0x358] ;  /* 0x00006b00ff0477ac */ /* 0x000e620008000a00 */
[----:B------:R-:W-:-:S04]  /*00f0*/  IMAD R5, R7, UR7, R0 ;  /* 0x0000000707057c24 */ /* 0x000fc8000f8e0200 */
[----:B0-----:R-:W-:Y:S02]  /*0100*/  IMAD.WIDE.U32 R2, R5, 0x4, R2 ;  /* 0x0000000405027825 */ /* 0x001fe400078e0002 */
[----:B------:R-:W0:Y:S04]  /*0110*/  LDC.64 R4, c[0x0][0x388] ;  /* 0x0000e200ff047b82 */ /* 0x000e280000000a00 */
[----:B-1----:R-:W2:Y:S01]  /*0120*/  LDG.E R3, desc[UR4][R2.64] ;  /* 0x0000000402037981 */ /* 0x002ea2000c1e1900 */
[----:B------:R-:W-:-:S04]  /*0130*/  IMAD R7, R0, UR6, R7 ;  /* 0x0000000600077c24 */ /* 0x000fc8000f8e0207 */
[----:B0-----:R-:W-:-:S05]  /*0140*/  IMAD.WIDE.U32 R4, R7, 0x4, R4 ;  /* 0x0000000407047825 */ /* 0x001fca00078e0004 */
[----:B--2---:R-:W-:Y:S01]  /*0150*/  STG.E desc[UR4][R4.64], R3 ;  /* 0x0000000304007986 */ /* 0x004fe2000c101904 */
[----:B------:R-:W-:Y:S05]  /*0160*/  EXIT ;  /* 0x000000000000794d */ /* 0x000fea0003800000 */
.L_x_0:
[----:B------:R-:W-:-:S00]  /*0170*/  BRA `(.L_x_0) ;  /* 0xfffffffc00fc7947 */ /* 0x000fc0000383ffff */
[----:B------:R-:W-:-:S00]  /*0180*/  NOP ;  /* 0x0000000000007918 */ /* 0x000fc00000000000 */
[----:B------:R-:W-:-:S00]  /*0190*/  NOP ;  /* 0x0000000000007918 */ /* 0x000fc00000000000 */
[----:B------:R-:W-:-:S00]  /*01a0*/  NOP ;  /* 0x0000000000007918 */ /* 0x000fc00000000000 */
[----:B------:R-:W-:-:S00]  /*01b0*/  NOP ;  /* 0x0000000000007918 */ /* 0x000fc00000000000 */
[----:B------:R-:W-:-:S00]  /*01c0*/  NOP ;  /* 0x0000000000007918 */ /* 0x000fc00000000000 */
[----:B------:R-:W-:-:S00]  /*01d0*/  NOP ;  /* 0x0000000000007918 */ /* 0x000fc00000000000 */
[----:B------:R-:W-:-:S00]  /*01e0*/  NOP ;  /* 0x0000000000007918 */ /* 0x000fc00000000000 */
[----:B------:R-:W-:-:S00]  /*01f0*/  NOP ;  /* 0x0000000000007918 */ /* 0x000fc00000000000 */
.L_x_8:


//--------------------- .text._Z15gpu_matrix_multPfS_S_iii --------------------------
	.section	.text._Z15gpu_matrix_multPfS_S_iii,"ax",@progbits
	.align	128
        .global         _Z15gpu_matrix_multPfS_S_iii
        .type           _Z15gpu_matrix_multPfS_S_iii,@function
        .size           _Z15gpu_matrix_multPfS_S_iii,(.L_x_9 - _Z15gpu_matrix_multPfS_S_iii)
        .other          _Z15gpu_matrix_multPfS_S_iii,@"STO_CUDA_ENTRY STV_DEFAULT"
_Z15gpu_matrix_multPfS_S_iii:
.text._Z15gpu_matrix_multPfS_S_iii:
[----:B------:R-:W-:Y:S01]  /*0000*/  LDC R1, c[0x0][0x37c] ;  /* 0x0000df00ff017b82 */ /* 0x000fe20000000800 */
[----:B------:R-:W0:Y:S07]  /*0010*/  S2R R3, SR_TID.Y ;  /* 0x0000000000037919 */ /* 0x000e2e0000002200 */
[----:B------:R-:W0:Y:S01]  /*0020*/  S2UR UR4, SR_CTAID.Y ;  /* 0x00000000000479c3 */ /* 0x000e220000002600 */
[----:B------:R-:W1:Y:S01]  /*0030*/  LDCU UR6, c[0x0][0x398] ;  /* 0x00007300ff0677ac */ /* 0x000e620008000800 */
[----:B------:R-:W2:Y:S06]  /*0040*/  S2R R5, SR_TID.X ;  /* 0x0000000000057919 */ /* 0x000eac0000002100 */
[----:B------:R-:W0:Y:S08]  /*0050*/  LDC R0, c[0x0][0x364] ;  /* 0x0000d900ff007b82 */ /* 0x000e300000000800 */
[----:B------:R-:W2:Y:S08]  /*0060*/  S2UR UR5, SR_CTAID.X ;  /* 0x00000000000579c3 */ /* 0x000eb00000002500 */
[----:B------:R-:W2:Y:S08]  /*0070*/  LDC R14, c[0x0][0x360] ;  /* 0x0000d800ff0e7b82 */ /* 0x000eb00000000800 */
[----:B------:R-:W3:Y:S01]  /*0080*/  LDC R15, c[0x0][0x3a0] ;  /* 0x0000e800ff0f7b82 */ /* 0x000ee20000000800 */
[----:B0-----:R-:W-:-:S05]  /*0090*/  IMAD R0, R0, UR4, R3 ;  /* 0x0000000400007c24 */ /* 0x001fca000f8e0203 */
[----:B-1----:R-:W-:Y:S01]  /*00a0*/  ISETP.GE.AND P0, PT, R0, UR6, PT ;  /* 0x0000000600007c0c */ /* 0x002fe2000bf06270 */
[----:B--2---:R-:W-:-:S05]  /*00b0*/  IMAD R14, R14, UR5, R5 ;  /* 0x000000050e0e7c24 */ /* 0x004fca000f8e0205 */
[----:B---3--:R-:W-:-:S13]  /*00c0*/  ISETP.GE.OR P0, PT, R14, R15, P0 ;  /* 0x0000000f0e00720c */ /* 0x008fda0000706670 */
[----:B------:R-:W-:Y:S05]  /*00d0*/  @P0 EXIT ;  /* 0x000000000000094d */ /* 0x000fea0003800000 */
[----:B------:R-:W0:Y:S01]  /*00e0*/  LDCU UR5, c[0x0][0x39c] ;  /* 0x00007380ff0577ac */ /* 0x000e220008000800 */
[----:B------:R-:W-:Y:S01]  /*00f0*/  HFMA2 R17, -RZ, RZ, 0, 0 ;  /* 0x00000000ff117431 */ /* 0x000fe200000001ff */
[----:B------:R-:W1:Y:S01]  /*0100*/  LDCU.64 UR8, c[0x0][0x358] ;  /* 0x00006b00ff0877ac */ /* 0x000e620008000a00 */
[----:B0-----:R-:W-:-:S09]  /*0110*/  UISETP.GE.AND UP0, UPT, UR5, 0x1, UPT ;  /* 0x000000010500788c */ /* 0x001fd2000bf06270 */
[----:B-1----:R-:W-:Y:S05]  /*0120*/  BRA.U !UP0, `(.L_x_1) ;  /* 0x00000009085c7547 */ /* 0x002fea000b800000 */
[----:B------:R-:W-:Y:S02]  /*0130*/  UISETP.GE.U32.AND UP1, UPT, UR5, 0x8, UPT ;  /* 0x000000080500788c */ /* 0x000fe4000bf26070 */
[----:B------:R-:W-:Y:S01]  /*0140*/  IMAD R16, R0, UR5, RZ ;  /* 0x0000000500107c24 */ /* 0x000fe2000f8e02ff */
[----:B------:R-:W-:Y:S01]  /*0150*/  ULOP3.LUT UR6, UR5, 0x7, URZ, 0xc0, !UPT ;  /* 0x0000000705067892 */ /* 0x000fe2000f8ec0ff */
[----:B------:R-:W-:Y:S01]  /*0160*/  MOV R17, RZ ;  /* 0x000000ff00117202 */ /* 0x000fe20000000f00 */
[----:B------:R-:W-:Y:S02]  /*0170*/  UMOV UR4, URZ ;  /* 0x000000ff00047c82 */ /* 0x000fe40008000000 */
[----:B------:R-:W-:Y:S02]  /*0180*/  UISETP.NE.AND UP0, UPT, UR6, URZ, UPT ;  /* 0x000000ff0600728c */ /* 0x000fe4000bf05270 */
[----:B------:R-:W-:Y:S09]  /*0190*/  BRA.U !UP1, `(.L_x_2) ;  /* 0x0000000109fc7547 */ /* 0x000ff2000b800000 */
[----:B------:R-:W0:Y:S01]  /*01a0*/  LDC.64 R2, c[0x0][0x380] ;  /* 0x0000e000ff027b82 */ /* 0x000e220000000a00 */
[----:B------:R-:W-:Y:S01]  /*01b0*/  ULOP3.LUT UR4, UR5, 0x7ffffff8, URZ, 0xc0, !UPT ;  /* 0x7ffffff805047892 */ /* 0x000fe2000f8ec0ff */
[----:B------:R-:W-:Y:S02]  /*01c0*/  MOV R17, RZ ;  /* 0x000000ff00117202 */ /* 0x000fe40000000f00 */
[----:B------:R-:W-:Y:S01]  /*01d0*/  MOV R18, R14 ;  /* 0x0000000e00127202 */ /* 0x000fe20000000f00 */
[----:B------:R-:W-:Y:S01]  /*01e0*/  UIADD3 UR7, UPT, UPT, -UR4, URZ, URZ ;  /* 0x000000ff04077290 */ /* 0x000fe2000fffe1ff */
[----:B0-----:R-:W-:-:S03]  /*01f0*/  IMAD.WIDE.U32 R2, R16, 0x4, R2 ;  /* 0x0000000410027825 */ /* 0x001fc600078e0002 */
[----:B------:R-:W-:-:S04]  /*0200*/  IADD3 R2, P0, PT, R2, 0x10, RZ ;  /* 0x0000001002027810 */ /* 0x000fc80007f1e0ff */
[----:B------:R-:W-:-:S09]  /*0210*/  IADD3.X R3, PT, PT, RZ, R3, RZ, P0, !PT ;  /* 0x00000003ff037210 */ /* 0x000fd200007fe4ff */
.L_x_3:
[----:B0-----:R-:W0:Y:S01]  /*0220*/  LDC.64 R8, c[0x0][0x388] ;  /* 0x0000e200ff087b82 */ /* 0x001e220000000a00 */
[----:B------:R-:W2:Y:S04]  /*0230*/  LDG.E R20, desc[UR8][R2.64+-0x10] ;  /* 0xfffff00802147981 */ /* 0x000ea8000c1e1900 */
[----:B------:R-:W3:Y:S04]  /*0240*/  LDG.E R26, desc[UR8][R2.64+-0xc] ;  /* 0xfffff408021a7981 */ /* 0x000ee8000c1e1900 */
[----:B------:R-:W4:Y:S04]  /*0250*/  LDG.E R24, desc[UR8][R2.64+-0x8] ;  /* 0xfffff80802187981 */ /* 0x000f28000c1e1900 */
[----:B------:R-:W5:Y:S04]  /*0260*/  LDG.E R22, desc[UR8][R2.64+-0x4] ;  /* 0xfffffc0802167981 */ /* 0x000f68000c1e1900 */
[----:B------:R-:W5:Y:S04]  /*0270*/  LDG.E R27, desc[UR8][R2.64] ;  /* 0x00000008021b7981 */ /* 0x000f68000c1e1900 */
[----:B------:R-:W5:Y:S01]  /*0280*/  LDG.E R29, desc[UR8][R2.64+0x4] ;  /* 0x00000408021d7981 */ /* 0x000f62000c1e1900 */
[----:B0-----:R-:W-:-:S05]  /*0290*/  IMAD.WIDE R8, R18, 0x4, R8 ;  /* 0x0000000412087825 */ /* 0x001fca00078e0208 */
[----:B------:R0:W2:Y:S01]  /*02a0*/  LDG.E R19, desc[UR8][R8.64] ;  /* 0x0000000808137981 */ /* 0x0000a2000c1e1900 */
[----:B------:R-:W-:-:S05]  /*02b0*/  IMAD.WIDE R10, R15, 0x4, R8 ;  /* 0x000000040f0a7825 */ /* 0x000fca00078e0208 */
[----:B-1----:R1:W3:Y:S01]  /*02c0*/  LDG.E R21, desc[UR8][R10.64] ;  /* 0x000000080a157981 */ /* 0x0022e2000c1e1900 */
[----:B------:R-:W-:-:S05]  /*02d0*/  IMAD.WIDE R12, R15, 0x4, R10 ;  /* 0x000000040f0c7825 */ /* 0x000fca00078e020a */
[----:B------:R1:W4:Y:S01]  /*02e0*/  LDG.E R25, desc[UR8][R12.64] ;  /* 0x000000080c197981 */ /* 0x000322000c1e1900 */
[----:B------:R-:W-:-:S05]  /*02f0*/  IMAD.WIDE R4, R15, 0x4, R12 ;  /* 0x000000040f047825 */ /* 0x000fca00078e020c */
[----:B------:R-:W5:Y:S01]  /*0300*/  LDG.E R23, desc[UR8][R4.64] ;  /* 0x0000000804177981 */ /* 0x000f62000c1e1900 */
[----:B------:R-:W-:-:S05]  /*0310*/  IMAD.WIDE R6, R15, 0x4, R4 ;  /* 0x000000040f067825 */ /* 0x000fca00078e0204 */
[----:B------:R-:W5:Y:S01]  /*0320*/  LDG.E R28, desc[UR8][R6.64] ;  /* 0x00000008061c7981 */ /* 0x000f62000c1e1900 */
[----:B0-----:R-:W-:-:S03]  /*0330*/  IMAD.WIDE R8, R15, 0x4, R6 ;  /* 0x000000040f087825 */ /* 0x001fc600078e0206 */
[----:B------:R-:W5:Y:S04]  /*0340*/  LDG.E R5, desc[UR8][R2.64+0x8] ;  /* 0x0000080802057981 */ /* 0x000f68000c1e1900 */
[----:B------:R-:W5:Y:S01]  /*0350*/  LDG.E R4, desc[UR8][R8.64] ;  /* 0x0000000808047981 */ /* 0x000f62000c1e1900 */
[----:B-1----:R-:W-:-:S03]  /*0360*/  IMAD.WIDE R10, R15, 0x4, R8 ;  /* 0x000000040f0a7825 */ /* 0x002fc600078e0208 */
[----:B------:R0:W5:Y:S04]  /*0370*/  LDG.E R7, desc[UR8][R2.64+0xc] ;  /* 0x00000c0802077981 */ /* 0x000168000c1e1900 */
[----:B------:R1:W5:Y:S01]  /*0380*/  LDG.E R6, desc[UR8][R10.64] ;  /* 0x000000080a067981 */ /* 0x000362000c1e1900 */
[----:B------:R-:W-:-:S06]  /*0390*/  IMAD.WIDE R12, R15, 0x4, R10 ;  /* 0x000000040f0c7825 */ /* 0x000fcc00078e020a */
[----:B------:R-:W5:Y:S01]  /*03a0*/  LDG.E R12, desc[UR8][R12.64] ;  /* 0x000000080c0c7981 */ /* 0x000f62000c1e1900 */
[----:B------:R-:W-:Y:S01]  /*03b0*/  I2FP.F32.S32 R17, R17 ;  /* 0x0000001100117245 */ /* 0x000fe20000201400 */
[----:B------:R-:W-:-:S04]  /*03c0*/  UIADD3 UR7, UPT, UPT, UR7, 0x8, URZ ;  /* 0x0000000807077890 */ /* 0x000fc8000fffe0ff */
[----:B------:R-:W-:Y:S01]  /*03d0*/  UISETP.NE.AND UP1, UPT, UR7, URZ, UPT ;  /* 0x000000ff0700728c */ /* 0x000fe2000bf25270 */
[----:B0-----:R-:W-:Y:S02]  /*03e0*/  IADD3 R2, P0, PT, R2, 0x20, RZ ;  /* 0x0000002002027810 */ /* 0x001fe40007f1e0ff */
[----:B------:R-:W-:Y:S02]  /*03f0*/  LEA R18, R15, R18, 0x3 ;  /* 0x000000120f127211 */ /* 0x000fe400078e18ff */
[----:B------:R-:W-:Y:S01]  /*0400*/  IADD3.X R3, PT, PT, RZ, R3, RZ, P0, !PT ;  /* 0x00000003ff037210 */ /* 0x000fe200007fe4ff */
[----:B--2---:R-:W-:-:S06]  /*0410*/  FFMA R17, R20, R19, R17 ;  /* 0x0000001314117223 */ /* 0x004fcc0000000011 */
[----:B------:R-:W0:Y:S02]  /*0420*/  F2I.TRUNC.NTZ R17, R17 ;  /* 0x0000001100117305 */ /* 0x000e24000020f100 */
[----:B0-----:R-:W-:-:S05]  /*0430*/  I2FP.F32.S32 R19, R17 ;  /* 0x0000001100137245 */ /* 0x001fca0000201400 */
[----:B---3--:R-:W-:-:S06]  /*0440*/  FFMA R19, R26, R21, R19 ;  /* 0x000000151a137223 */ /* 0x008fcc0000000013 */
[----:B------:R-:W0:Y:S02]  /*0450*/  F2I.TRUNC.NTZ R19, R19 ;  /* 0x0000001300137305 */ /* 0x000e24000020f100 */
[----:B0-----:R-:W-:-:S05]  /*0460*/  I2FP.F32.S32 R9, R19 ;  /* 0x0000001300097245 */ /* 0x001fca0000201400 */
[----:B----4-:R-:W-:-:S06]  /*0470*/  FFMA R9, R24, R25, R9 ;  /* 0x0000001918097223 */ /* 0x010fcc0000000009 */
[----:B------:R-:W1:Y:S02]  /*0480*/  F2I.TRUNC.NTZ R9, R9 ;  /* 0x0000000900097305 */ /* 0x000e64000020f100 */
[----:B-1----:R-:W-:-:S05]  /*0490*/  I2FP.F32.S32 R11, R9 ;  /* 0x00000009000b7245 */ /* 0x002fca0000201400 */
[----:B-----5:R-:W-:-:S06]  /*04a0*/  FFMA R11, R22, R23, R11 ;  /* 0x00000017160b7223 */ /* 0x020fcc000000000b */
[----:B------:R-:W0:Y:S02]  /*04b0*/  F2I.TRUNC.NTZ R11, R11 ;  /* 0x0000000b000b7305 */ /* 0x000e24000020f100 */
[----:B0-----:R-:W-:-:S05]  /*04c0*/  I2FP.F32.S32 R8, R11 ;  /* 0x0000000b00087245 */ /* 0x001fca0000201400 */
[----:B------:R-:W-:-:S06]  /*04d0*/  FFMA R8, R27, R28, R8 ;  /* 0x0000001c1b087223 */ /* 0x000fcc0000000008 */
        /* <DEDUP_REMOVED lines=8> */
[----:B------:R-:W-:-:S04]  /*0560*/  FFMA R6, R7, R12, R6 ;  /* 0x0000000c07067223 */ /* 0x000fc80000000006 */
[----:B------:R0:W1:Y:S01]  /*0570*/  F2I.TRUNC.NTZ R17, R6 ;  /* 0x0000000600117305 */ /* 0x000062000020f100 */
[----:B------:R-:W-:Y:S05]  /*0580*/  BRA.U UP1, `(.L_x_3) ;  /* 0xfffffffd01247547 */ /* 0x000fea000b83ffff */
.L_x_2:
[----:B------:R-:W-:Y:S05]  /*0590*/  BRA.U !UP0, `(.L_x_4) ;  /* 0x00000005083c7547 */ /* 0x000fea000b800000 */
[----:B------:R-:W-:Y:S02]  /*05a0*/  UISETP.GE.U32.AND UP0, UPT, UR6, 0x4, UPT ;  /* 0x000000040600788c */ /* 0x000fe4000bf06070 */
[----:B------:R-:W-:-:S04]  /*05b0*/  ULOP3.LUT UR7, UR5, 0x3, URZ, 0xc0, !UPT ;  /* 0x0000000305077892 */ /* 0x000fc8000f8ec0ff */
[----:B------:R-:W-:-:S03]  /*05c0*/  UISETP.NE.AND UP1, UPT, UR7, URZ, UPT ;  /* 0x000000ff0700728c */ /* 0x000fc6000bf25270 */
[----:B------:R-:W-:Y:S08]  /*05d0*/  BRA.U !UP0, `(.L_x_5) ;  /* 0x00000001088c7547 */ /* 0x000ff0000b800000 */
[----:B------:R-:W2:Y:S01]  /*05e0*/  LDC.64 R4, c[0x0][0x380] ;  /* 0x0000e000ff047b82 */ /* 0x000ea20000000a00 */
[----:B------:R-:W-:Y:S01]  /*05f0*/  IADD3 R3, PT, PT, R16, UR4, RZ ;  /* 0x0000000410037c10 */ /* 0x000fe2000fffe0ff */
[----:B------:R-:W-:Y:S01]  /*0600*/  IMAD R9, R15, UR4, R14 ;  /* 0x000000040f097c24 */ /* 0x000fe2000f8e020e */
[----:B------:R-:W3:Y:S05]  /*0610*/  LDCU.64 UR10, c[0x0][0x380] ;  /* 0x00007000ff0a77ac */ /* 0x000eea0008000a00 */
[----:B0-----:R-:W0:Y:S01]  /*0620*/  LDC.64 R6, c[0x0][0x388] ;  /* 0x0000e200ff067b82 */ /* 0x001e220000000a00 */
[----:B--2---:R-:W-:-:S05]  /*0630*/  IMAD.WIDE.U32 R4, R3, 0x4, R4 ;  /* 0x0000000403047825 */ /* 0x004fca00078e0004 */
[----:B------:R2:W4:Y:S01]  /*0640*/  LDG.E R12, desc[UR8][R4.64] ;  /* 0x00000008040c7981 */ /* 0x000522000c1e1900 */
[----:B0-----:R-:W-:-:S05]  /*0650*/  IMAD.WIDE R6, R9, 0x4, R6 ;  /* 0x0000000409067825 */ /* 0x001fca00078e0206 */
[----:B------:R-:W4:Y:S01]  /*0660*/  LDG.E R13, desc[UR8][R6.64] ;  /* 0x00000008060d7981 */ /* 0x000f22000c1e1900 */
[----:B------:R-:W-:-:S04]  /*0670*/  IADD3 R3, P0, PT, R16, UR4, RZ ;  /* 0x0000000410037c10 */ /* 0x000fc8000ff1e0ff */
[----:B------:R-:W-:Y:S02]  /*0680*/  IADD3.X R8, PT, PT, RZ, RZ, RZ, P0, !PT ;  /* 0x000000ffff087210 */ /* 0x000fe400007fe4ff */
[----:B---3--:R-:W-:-:S04]  /*0690*/  LEA R2, P0, R3, UR10, 0x2 ;  /* 0x0000000a03027c11 */ /* 0x008fc8000f8010ff */
[----:B------:R-:W-:Y:S01]  /*06a0*/  LEA.HI.X R3, R3, UR11, R8, 0x2, P0 ;  /* 0x0000000b03037c11 */ /* 0x000fe200080f1408 */
[----:B------:R-:W-:-:S04]  /*06b0*/  IMAD.WIDE R8, R15, 0x4, R6 ;  /* 0x000000040f087825 */ /* 0x000fc800078e0206 */
[----:B------:R-:W3:Y:S04]  /*06c0*/  LDG.E R18, desc[UR8][R2.64+0x4] ;  /* 0x0000040802127981 */ /* 0x000ee8000c1e1900 */
[----:B------:R-:W3:Y:S01]  /*06d0*/  LDG.E R19, desc[UR8][R8.64] ;  /* 0x0000000808137981 */ /* 0x000ee2000c1e1900 */
[----:B------:R-:W-:-:S03]  /*06e0*/  IMAD.WIDE R10, R15, 0x4, R8 ;  /* 0x000000040f0a7825 */ /* 0x000fc600078e0208 */
[----:B------:R-:W5:Y:S04]  /*06f0*/  LDG.E R20, desc[UR8][R2.64+0x8] ;  /* 0x0000080802147981 */ /* 0x000f68000c1e1900 */
[----:B------:R-:W5:Y:S01]  /*0700*/  LDG.E R21, desc[UR8][R10.64] ;  /* 0x000000080a157981 */ /* 0x000f62000c1e1900 */
[----:B--2---:R-:W-:-:S03]  /*0710*/  IMAD.WIDE R4, R15, 0x4, R10 ;  /* 0x000000040f047825 */ /* 0x004fc600078e020a */
[----:B------:R0:W2:Y:S04]  /*0720*/  LDG.E R6, desc[UR8][R2.64+0xc] ;  /* 0x00000c0802067981 */ /* 0x0000a8000c1e1900 */
[----:B------:R-:W2:Y:S01]  /*0730*/  LDG.E R5, desc[UR8][R4.64] ;  /* 0x0000000804057981 */ /* 0x000ea2000c1e1900 */
[----:B-1----:R-:W-:Y:S01]  /*0740*/  I2FP.F32.S32 R17, R17 ;  /* 0x0000001100117245 */ /* 0x002fe20000201400 */
[----:B------:R-:W-:-:S04]  /*0750*/  UIADD3 UR4, UPT, UPT, UR4, 0x4, URZ ;  /* 0x0000000404047890 */ /* 0x000fc8000fffe0ff */
[----:B----4-:R-:W-:-:S06]  /*0760*/  FFMA R12, R12, R13, R17 ;  /* 0x0000000d0c0c7223 */ /* 0x010fcc0000000011 */
[----:B------:R-:W1:Y:S02]  /*0770*/  F2I.TRUNC.NTZ R12, R12 ;  /* 0x0000000c000c7305 */ /* 0x000e64000020f100 */
[----:B-1----:R-:W-:-:S05]  /*0780*/  I2FP.F32.S32 R7, R12 ;  /* 0x0000000c00077245 */ /* 0x002fca0000201400 */
[----:B---3--:R-:W-:-:S06]  /*0790*/  FFMA R7, R18, R19, R7 ;  /* 0x0000001312077223 */ /* 0x008fcc0000000007 */
[----:B------:R-:W1:Y:S02]  /*07a0*/  F2I.TRUNC.NTZ R7, R7 ;  /* 0x0000000700077305 */ /* 0x000e64000020f100 */
[----:B-1----:R-:W-:-:S05]  /*07b0*/  I2FP.F32.S32 R9, R7 ;  /* 0x0000000700097245 */ /* 0x002fca0000201400 */
[----:B-----5:R-:W-:-:S06]  /*07c0*/  FFMA R9, R20, R21, R9 ;  /* 0x0000001514097223 */ /* 0x020fcc0000000009 */
[----:B------:R-:W0:Y:S02]  /*07d0*/  F2I.TRUNC.NTZ R9, R9 ;  /* 0x0000000900097305 */ /* 0x000e24000020f100 */
[----:B0-----:R-:W-:-:S05]  /*07e0*/  I2FP.F32.S32 R3, R9 ;  /* 0x0000000900037245 */ /* 0x001fca0000201400 */
[----:B--2---:R-:W-:-:S04]  /*07f0*/  FFMA R3, R6, R5, R3 ;  /* 0x0000000506037223 */ /* 0x004fc80000000003 */
[----:B------:R2:W3:Y:S03]  /*0800*/  F2I.TRUNC.NTZ R17, R3 ;  /* 0x0000000300117305 */ /* 0x0004e6000020f100 */
.L_x_5:
[----:B------:R-:W-:Y:S05]  /*0810*/  BRA.U !UP1, `(.L_x_4) ;  /* 0x00000001099c7547 */ /* 0x000fea000b800000 */
[----:B------:R-:W-:Y:S02]  /*0820*/  UISETP.NE.AND UP0, UPT, UR7, 0x1, UPT ;  /* 0x000000010700788c */ /* 0x000fe4000bf05270 */
[----:B------:R-:W-:-:S04]  /*0830*/  ULOP3.LUT UR5, UR5, 0x1, URZ, 0xc0, !UPT ;  /* 0x0000000105057892 */ /* 0x000fc8000f8ec0ff */
[----:B------:R-:W-:-:S03]  /*0840*/  UISETP.NE.U32.AND UP1, UPT, UR5, 0x1, UPT ;  /* 0x000000010500788c */ /* 0x000fc6000bf25070 */
[----:B------:R-:W-:Y:S08]  /*0850*/  BRA.U !UP0, `(.L_x_6) ;  /* 0x00000001085c7547 */ /* 0x000ff0000b800000 */
[----:B--2---:R-:W2:Y:S01]  /*0860*/  LDC.64 R2, c[0x0][0x380] ;  /* 0x0000e000ff027b82 */ /* 0x004ea20000000a00 */
[----:B------:R-:W-:Y:S01]  /*0870*/  IADD3 R7, PT, PT, R16, UR4, RZ ;  /* 0x0000000410077c10 */ /* 0x000fe2000fffe0ff */
[----:B------:R-:W-:Y:S01]  /*0880*/  IMAD R9, R15, UR4, R14 ;  /* 0x000000040f097c24 */ /* 0x000fe2000f8e020e */
[----:B------:R-:W0:Y:S05]  /*0890*/  LDCU.64 UR6, c[0x0][0x380] ;  /* 0x00007000ff0677ac */ /* 0x000e2a0008000a00 */
[----:B------:R-:W4:Y:S01]  /*08a0*/  LDC.64 R4, c[0x0][0x388] ;  /* 0x0000e200ff047b82 */ /* 0x000f220000000a00 */
[----:B--2---:R-:W-:-:S06]  /*08b0*/  IMAD.WIDE.U32 R2, R7, 0x4, R2 ;  /* 0x0000000407027825 */ /* 0x004fcc00078e0002 */
[----:B------:R-:W2:Y:S01]  /*08c0*/  LDG.E R2, desc[UR8][R2.64] ;  /* 0x0000000802027981 */ /* 0x000ea2000c1e1900 */
[----:B----4-:R-:W-:-:S05]  /*08d0*/  IMAD.WIDE R4, R9, 0x4, R4 ;  /* 0x0000000409047825 */ /* 0x010fca00078e0204 */
[----:B------:R-:W2:Y:S01]  /*08e0*/  LDG.E R11, desc[UR8][R4.64] ;  /* 0x00000008040b7981 */ /* 0x000ea2000c1e1900 */
[----:B------:R-:W-:-:S04]  /*08f0*/  IADD3 R7, P0, PT, R16, UR4, RZ ;  /* 0x0000000410077c10 */ /* 0x000fc8000ff1e0ff */
[----:B------:R-:W-:Y:S02]  /*0900*/  IADD3.X R8, PT, PT, RZ, RZ, RZ, P0, !PT ;  /* 0x000000ffff087210 */ /* 0x000fe400007fe4ff */
[----:B0-----:R-:W-:-:S04]  /*0910*/  LEA R6, P0, R7, UR6, 0x2 ;  /* 0x0000000607067c11 */ /* 0x001fc8000f8010ff */
[----:B------:R-:W-:Y:S01]  /*0920*/  LEA.HI.X R7, R7, UR7, R8, 0x2, P0 ;  /* 0x0000000707077c11 */ /* 0x000fe200080f1408 */
[----:B------:R-:W-:-:S04]  /*0930*/  IMAD.WIDE R8, R15, 0x4, R4 ;  /* 0x000000040f087825 */ /* 0x000fc800078e0204 */
[----:B------:R-:W4:Y:S04]  /*0940*/  LDG.E R6, desc[UR8][R6.64+0x4] ;  /* 0x0000040806067981 */ /* 0x000f28000c1e1900 */
[----:B------:R-:W4:Y:S01]  /*0950*/  LDG.E R9, desc[UR8][R8.64] ;  /* 0x0000000808097981 */ /* 0x000f22000c1e1900 */
[----:B-1-3--:R-:W-:Y:S01]  /*0960*/  I2FP.F32.S32 R17, R17 ;  /* 0x0000001100117245 */ /* 0x00afe20000201400 */
[----:B------:R-:W-:-:S04]  /*0970*/  UIADD3 UR4, UPT, UPT, UR4, 0x2, URZ ;  /* 0x0000000204047890 */ /* 0x000fc8000fffe0ff */
[----:B--2---:R-:W-:-:S06]  /*0980*/  FFMA R11, R2, R11, R17 ;  /* 0x0000000b020b7223 */ /* 0x004fcc0000000011 */
[----:B------:R-:W0:Y:S02]  /*0990*/  F2I.TRUNC.NTZ R11, R11 ;  /* 0x0000000b000b7305 */ /* 0x000e24000020f100 */
[----:B0-----:R-:W-:-:S05]  /*09a0*/  I2FP.F32.S32 R3, R11 ;  /* 0x0000000b00037245 */ /* 0x001fca0000201400 */
[----:B----4-:R-:W-:-:S04]  /*09b0*/  FFMA R3, R6, R9, R3 ;  /* 0x0000000906037223 */ /* 0x010fc80000000003 */
[----:B------:R4:W0:Y:S03]  /*09c0*/  F2I.TRUNC.NTZ R17, R3 ;  /* 0x0000000300117305 */ /* 0x000826000020f100 */
.L_x_6:
[----:B------:R-:W-:Y:S05]  /*09d0*/  BRA.U UP1, `(.L_x_4) ;  /* 0x00000001012c7547 */ /* 0x000fea000b800000 */
[----:B--2-4-:R-:W2:Y:S01]  /*09e0*/  LDC.64 R2, c[0x0][0x380] ;  /* 0x0000e000ff027b82 */ /* 0x014ea20000000a00 */
[----:B------:R-:W-:Y:S01]  /*09f0*/  IADD3 R7, PT, PT, R16, UR4, RZ ;  /* 0x0000000410077c10 */ /* 0x000fe2000fffe0ff */
[----:B------:R-:W-:-:S06]  /*0a00*/  IMAD R9, R15, UR4, R14 ;  /* 0x000000040f097c24 */ /* 0x000fcc000f8e020e */
[----:B------:R-:W4:Y:S01]  /*0a10*/  LDC.64 R4, c[0x0][0x388] ;  /* 0x0000e200ff047b82 */ /* 0x000f220000000a00 */
[----:B--2---:R-:W-:-:S06]  /*0a20*/  IMAD.WIDE.U32 R2, R7, 0x4, R2 ;  /* 0x0000000407027825 */ /* 0x004fcc00078e0002 */
[----:B------:R-:W2:Y:S01]  /*0a30*/  LDG.E R2, desc[UR8][R2.64] ;  /* 0x0000000802027981 */ /* 0x000ea2000c1e1900 */
[----:B----4-:R-:W-:-:S06]  /*0a40*/  IMAD.WIDE R4, R9, 0x4, R4 ;  /* 0x0000000409047825 */ /* 0x010fcc00078e0204 */
[----:B------:R-:W2:Y:S01]  /*0a50*/  LDG.E R5, desc[UR8][R4.64] ;  /* 0x0000000804057981 */ /* 0x000ea2000c1e1900 */
[----:B01-3--:R-:W-:-:S05]  /*0a60*/  I2FP.F32.S32 R17, R17 ;  /* 0x0000001100117245 */ /* 0x00bfca0000201400 */
[----:B--2---:R-:W-:-:S06]  /*0a70*/  FFMA R17, R2, R5, R17 ;  /* 0x0000000502117223 */ /* 0x004fcc0000000011 */
[----:B------:R-:W0:Y:S02]  /*0a80*/  F2I.TRUNC.NTZ R17, R17 ;  /* 0x0000001100117305 */ /* 0x000e24000020f100 */
.L_x_4:
[----:B01-3--:R-:W-:-:S07]  /*0a90*/  I2FP.F32.S32 R17, R17 ;  /* 0x0000001100117245 */ /* 0x00bfce0000201400 */
.L_x_1:
[----:B--2-4-:R-:W0:Y:S01]  /*0aa0*/  LDC.64 R2, c[0x0][0x390] ;  /* 0x0000e400ff027b82 */ /* 0x014e220000000a00 */
[----:B------:R-:W-:-:S04]  /*0ab0*/  IMAD R15, R0, R15, R14 ;  /* 0x0000000f000f7224 */ /* 0x000fc800078e020e */
[----:B0-----:R-:W-:-:S05]  /*0ac0*/  IMAD.WIDE R2, R15, 0x4, R2 ;  /* 0x000000040f027825 */ /* 0x001fca00078e0202 */
[----:B------:R-:W-:Y:S01]  /*0ad0*/  STG.E desc[UR8][R2.64], R17 ;  /* 0x0000001102007986 */ /* 0x000fe2000c101908 */
[----:B------:R-:W-:Y:S05]  /*0ae0*/  EXIT ;  /* 0x000000000000794d */ /* 0x000fea0003800000 */
.L_x_7:
        /* <DEDUP_REMOVED lines=9> */
.L_x_9:


//--------------------- .nv.shared.reserved.0     --------------------------
	.section	.nv.shared.reserved.0,"aw",@nobits
	.weak		__nv_reservedSMEM_offset_0_alias
	.size		__nv_reservedSMEM_offset_0_alias, 0, 64
	.other		__nv_reservedSMEM_offset_0_alias,@"STO_CUDA_RESERVED_SHARED STV_DEFAULT"
__nv_reservedSMEM_offset_0_alias:
	.zero		0
	.zero		64


//--------------------- .nv.constant0._Z20gpu_matrix_transposePfS_jj --------------------------
	.section	.nv.constant0._Z20gpu_matrix_transposePfS_jj,"a",@progbits
	.sectionflags	@""
	.align	4
.nv.constant0._Z20gpu_matrix_transposePfS_jj:
	.zero		920


//--------------------- .nv.constant0._Z15gpu_matrix_multPfS_S_iii --------------------------
	.section	.nv.constant0._Z15gpu_matrix_multPfS_S_iii,"a",@progbits
	.sectionflags	@""
	.align	4
.nv.constant0._Z15gpu_matrix_multPfS_S_iii:
	.zero		932


//--------------------- SYMBOLS --------------------------

	.type		.nv.reservedSmem.offset0,@object
	.size		.nv.reservedSmem.offset0,0x4
